//
// Generated by NVIDIA NVVM Compiler
//
// Compiler Build ID: CL-36424714
// Cuda compilation tools, release 13.0, V13.0.88
// Based on NVVM 20.0.0
//

.version 9.0
.target sm_100
.address_size 64

	// .globl	_Z11relu_kernelPKfPfi

.visible .entry _Z11relu_kernelPKfPfi(
	.param .u64 .ptr .align 1 _Z11relu_kernelPKfPfi_param_0,
	.param .u64 .ptr .align 1 _Z11relu_kernelPKfPfi_param_1,
	.param .u32 _Z11relu_kernelPKfPfi_param_2
)
{
	.reg .pred 	%p<2>;
	.reg .b32 	%r<6>;
	.reg .b32 	%f<3>;
	.reg .b64 	%rd<8>;

	ld.param.u64 	%rd1, [_Z11relu_kernelPKfPfi_param_0];
	ld.param.u64 	%rd2, [_Z11relu_kernelPKfPfi_param_1];
	ld.param.u32 	%r2, [_Z11relu_kernelPKfPfi_param_2];
	mov.u32 	%r3, %ctaid.x;
	mov.u32 	%r4, %ntid.x;
	mov.u32 	%r5, %tid.x;
	mad.lo.s32 	%r1, %r3, %r4, %r5;
	setp.ge.u32 	%p1, %r1, %r2;
	@%p1 bra 	$L__BB0_2;
	cvta.to.global.u64 	%rd3, %rd1;
	cvta.to.global.u64 	%rd4, %rd2;
	mul.wide.u32 	%rd5, %r1, 4;
	add.s64 	%rd6, %rd3, %rd5;
	add.s64 	%rd7, %rd4, %rd5;
	ld.global.f32 	%f1, [%rd6];
	max.f32 	%f2, %f1, 0f00000000;
	st.global.f32 	[%rd7], %f2;
$L__BB0_2:
	ret;

}


// ===== COMPILED SASS (sm_100) =====

	.target	sm_100

	.elftype	@"ET_EXEC"


//--------------------- .note.nv.tkinfo           --------------------------
	.section	.note.nv.tkinfo,"",@"SHT_NOTE"
	.sectionflags	@"SHF_NOTE_NV_TKINFO"
	.tkinfo
        /*0018*/ 	.word	0x00000002
        /*0030*/ 	.string	""
        /*0030*/ 	.string	"ptxas"
        /*0030*/ 	.string	"Cuda compilation tools, release 13.0, V13.0.88"
        /*0030*/ 	.string	"Build cuda_13.0.r13.0/compiler.36424714_0"
        /*0030*/ 	.string	"-arch sm_100 -m 64 "



//--------------------- .note.nv.cuinfo           --------------------------
	.section	.note.nv.cuinfo,"",@"SHT_NOTE"
	.sectionflags	@"SHF_NOTE_NV_CUINFO"
        /*0018*/ 	.short	0x0002
        /*001a*/ 	.short	0x0064
        /*001c*/ 	.short	0x0082
	.zero		2


//--------------------- .nv.info                  --------------------------
	.section	.nv.info,"",@"SHT_CUDA_INFO"
	.align	4


	//----- nvinfo : EIATTR_REGCOUNT
	.align		4
        /*0000*/ 	.byte	0x04, 0x2f
        /*0002*/ 	.short	(.L_1 - .L_0)
	.align		4
.L_0:
        /*0004*/ 	.word	index@(_Z11relu_kernelPKfPfi)
        /*0008*/ 	.word	0x0000000a


	//----- nvinfo : EIATTR_FRAME_SIZE
	.align		4
.L_1:
        /*000c*/ 	.byte	0x04, 0x11
        /*000e*/ 	.short	(.L_3 - .L_2)
	.align		4
.L_2:
        /*0010*/ 	.word	index@(_Z11relu_kernelPKfPfi)
        /*0014*/ 	.word	0x00000000


	//----- nvinfo : EIATTR_MIN_STACK_SIZE
	.align		4
.L_3:
        /*0018*/ 	.byte	0x04, 0x12
        /*001a*/ 	.short	(.L_5 - .L_4)
	.align		4
.L_4:
        /*001c*/ 	.word	index@(_Z11relu_kernelPKfPfi)
        /*0020*/ 	.word	0x00000000
.L_5:


//--------------------- .nv.compat                --------------------------
	.section	.nv.compat,"",@"SHT_CUDA_COMPAT_INFO"
	.align	4
        /*0000*/ 	.byte	0x02, 0x09, 0x00, 0x00, 0x02, 0x02, 0x01, 0x00, 0x02, 0x05, 0x05, 0x00, 0x03, 0x07, 0x01, 0x01
        /*0010*/ 	.byte	0x02, 0x03, 0x00, 0x00, 0x02, 0x06, 0x01, 0x00, 0x04, 0x0b, 0x08, 0x00, 0x09, 0x00, 0x00, 0x00
        /*0020*/ 	.byte	0x00, 0x00, 0x00, 0x00


//--------------------- .nv.info._Z11relu_kernelPKfPfi --------------------------
	.section	.nv.info._Z11relu_kernelPKfPfi,"",@"SHT_CUDA_INFO"
	.sectionflags	@""
	.align	4


	//----- nvinfo : EIATTR_CUDA_API_VERSION
	.align		4
        /*0000*/ 	.byte	0x04, 0x37
        /*0002*/ 	.short	(.L_7 - .L_6)
.L_6:
        /*0004*/ 	.word	0x00000082


	//----- nvinfo : EIATTR_KPARAM_INFO
	.align		4
.L_7:
        /*0008*/ 	.byte	0x04, 0x17
        /*000a*/ 	.short	(.L_9 - .L_8)
.L_8:
        /*000c*/ 	.word	0x00000000
        /*0010*/ 	.short	0x0002
        /*0012*/ 	.short	0x0010
        /*0014*/ 	.byte	0x00, 0xf0, 0x11, 0x00


	//----- nvinfo : EIATTR_KPARAM_INFO
	.align		4
.L_9:
        /*0018*/ 	.byte	0x04, 0x17
        /*001a*/ 	.short	(.L_11 - .L_10)
.L_10:
        /*001c*/ 	.word	0x00000000
        /*0020*/ 	.short	0x0001
        /*0022*/ 	.short	0x0008
        /*0024*/ 	.byte	0x00, 0xf5, 0x21, 0x00


	//----- nvinfo : EIATTR_KPARAM_INFO
	.align		4
.L_11:
        /*0028*/ 	.byte	0x04, 0x17
        /*002a*/ 	.short	(.L_13 - .L_12)
.L_12:
        /*002c*/ 	.word	0x00000000
        /*0030*/ 	.short	0x0000
        /*0032*/ 	.short	0x0000
        /*0034*/ 	.byte	0x00, 0xf5, 0x21, 0x00


	//----- nvinfo : EIATTR_SPARSE_MMA_MASK
	.align		4
.L_13:
        /*0038*/ 	.byte	0x03, 0x50
        /*003a*/ 	.short	0x0000


	//----- nvinfo : EIATTR_MAXREG_COUNT
	.align		4
        /*003c*/ 	.byte	0x03, 0x1b
        /*003e*/ 	.short	0x00ff


	//----- nvinfo : EIATTR_MERCURY_ISA_VERSION
	.align		4
        /*0040*/ 	.byte	0x03, 0x5f
        /*0042*/ 	.short	0x0101


	//----- nvinfo : EIATTR_VRC_CTA_INIT_COUNT
	.align		4
        /*0044*/ 	.byte	0x02, 0x4a
	.zero		1
	.zero		1


	//----- nvinfo : EIATTR_EXIT_INSTR_OFFSETS
	.align		4
        /*0048*/ 	.byte	0x04, 0x1c
        /*004a*/ 	.short	(.L_15 - .L_14)


	//   ....[0]....
.L_14:
        /*004c*/ 	.word	0x00000070


	//   ....[1]....
        /*0050*/ 	.word	0x00000100


	//----- nvinfo : EIATTR_CBANK_PARAM_SIZE
	.align		4
.L_15:
        /*0054*/ 	.byte	0x03, 0x19
        /*0056*/ 	.short	0x0014


	//----- nvinfo : EIATTR_PARAM_CBANK
	.align		4
        /*0058*/ 	.byte	0x04, 0x0a
        /*005a*/ 	.short	(.L_17 - .L_16)
	.align		4
.L_16:
        /*005c*/ 	.word	index@(.nv.constant0._Z11relu_kernelPKfPfi)
        /*0060*/ 	.short	0x0380
        /*0062*/ 	.short	0x0014


	//----- nvinfo : EIATTR_SW_WAR
	.align		4
.L_17:
        /*0064*/ 	.byte	0x04, 0x36
        /*0066*/ 	.short	(.L_19 - .L_18)
.L_18:
        /*0068*/ 	.word	0x00000008
.L_19:


//--------------------- .nv.callgraph             --------------------------
	.section	.nv.callgraph,"",@"SHT_CUDA_CALLGRAPH"
	.align	4
	.sectionentsize	8
	.align		4
        /*0000*/ 	.word	0x00000000
	.align		4
        /*0004*/ 	.word	0xffffffff
	.align		4
        /*0008*/ 	.word	0x00000000
	.align		4
        /*000c*/ 	.word	0xfffffffe
	.align		4
        /*0010*/ 	.word	0x00000000
	.align		4
        /*0014*/ 	.word	0xfffffffd
	.align		4
        /*0018*/ 	.word	0x00000000
	.align		4
        /*001c*/ 	.word	0xfffffffc


//--------------------- .text._Z11relu_kernelPKfPfi --------------------------
	.section	.text._Z11relu_kernelPKfPfi,"ax",@progbits
	.align	128
        .global         _Z11relu_kernelPKfPfi
        .type           _Z11relu_kernelPKfPfi,@function
        .size           _Z11relu_kernelPKfPfi,(.L_x_1 - _Z11relu_kernelPKfPfi)
        .other          _Z11relu_kernelPKfPfi,@"STO_CUDA_ENTRY STV_DEFAULT"
_Z11relu_kernelPKfPfi:
.text._Z11relu_kernelPKfPfi:
[----:B------:R-:W-:Y:S01]  /*0000*/  LDC R1, c[0x0][0x37c] ;  /* 0x0000df00ff017b82 */ /* 0x000fe20000000800 */
[----:B------:R-:W0:Y:S07]  /*0010*/  S2R R0, SR_TID.X ;  /* 0x0000000000007919 */ /* 0x000e2e0000002100 */
[----:B------:R-:W0:Y:S01]  /*0020*/  S2UR UR4, SR_CTAID.X ;  /* 0x00000000000479c3 */ /* 0x000e220000002500 */
[----:B------:R-:W1:Y:S07]  /*0030*/  LDCU UR5, c[0x0][0x390] ;  /* 0x00007200ff0577ac */ /* 0x000e6e0008000800 */
[----:B------:R-:W0:Y:S02]  /*0040*/  LDC R7, c[0x0][0x360] ;  /* 0x0000d800ff077b82 */ /* 0x000e240000000800 */
[----:B0-----:R-:W-:-:S05]  /*0050*/  IMAD R7, R7, UR4, R0 ;  /* 0x0000000407077c24 */ /* 0x001fca000f8e0200 */
[----:B-1----:R-:W-:-:S13]  /*0060*/  ISETP.GE.U32.AND P0, PT, R7, UR5, PT ;  /* 0x0000000507007c0c */ /* 0x002fda000bf06070 */
[----:B------:R-:W-:Y:S05]  /*0070*/  @P0 EXIT ;  /* 0x000000000000094d */ /* 0x000fea0003800000 */
[----:B------:R-:W0:Y:S01]  /*0080*/  LDC.64 R2, c[0x0][0x380] ;  /* 0x0000e000ff027b82 */ /* 0x000e220000000a00 */
[----:B------:R-:W1:Y:S07]  /*0090*/  LDCU.64 UR4, c[0x0][0x358] ;  /* 0x00006b00ff0477ac */ /* 0x000e6e0008000a00 */
[----:B------:R-:W2:Y:S01]  /*00a0*/  LDC.64 R4, c[0x0][0x388] ;  /* 0x0000e200ff047b82 */ /* 0x000ea20000000a00 */
[----:B0-----:R-:W-:-:S06]  /*00b0*/  IMAD.WIDE.U32 R2, R7, 0x4, R2 ;  /* 0x0000000407027825 */ /* 0x001fcc00078e0002 */
[----:B-1----:R-:W3:Y:S01]  /*00c0*/  LDG.E R2, desc[UR4][R2.64] ;  /* 0x0000000402027981 */ /* 0x002ee2000c1e1900 */
[----:B--2---:R-:W-:Y:S01]  /*00d0*/  IMAD.WIDE.U32 R4, R7, 0x4, R4 ;  /* 0x0000000407047825 */ /* 0x004fe200078e0004 */
[----:B---3--:R-:W-:-:S05]  /*00e0*/  FMNMX R7, RZ, R2, !PT ;  /* 0x00000002ff077209 */ /* 0x008fca0007800000 */
[----:B------:R-:W-:Y:S01]  /*00f0*/  STG.E desc[UR4][R4.64], R7 ;  /* 0x0000000704007986 */ /* 0x000fe2000c101904 */
[----:B------:R-:W-:Y:S05]  /*0100*/  EXIT ;  /* 0x000000000000794d */ /* 0x000fea0003800000 */
.L_x_0:
[----:B------:R-:W-:-:S00]  /*0110*/  BRA `(.L_x_0) ;  /* 0xfffffffc00fc7947 */ /* 0x000fc0000383ffff */
[----:B------:R-:W-:-:S00]  /*0120*/  NOP ;  /* 0x0000000000007918 */ /* 0x000fc00000000000 */
        /* <DEDUP_REMOVED lines=13> */
.L_x_1:


//--------------------- .nv.shared.reserved.0     --------------------------
	.section	.nv.shared.reserved.0,"aw",@nobits
	.weak		__nv_reservedSMEM_offset_0_alias
	.size		__nv_reservedSMEM_offset_0_alias, 0, 64
	.other		__nv_reservedSMEM_offset_0_alias,@"STO_CUDA_RESERVED_SHARED STV_DEFAULT"
__nv_reservedSMEM_offset_0_alias:
	.zero		0
	.zero		64


//--------------------- .nv.constant0._Z11relu_kernelPKfPfi --------------------------
	.section	.nv.constant0._Z11relu_kernelPKfPfi,"a",@progbits
	.sectionflags	@""
	.align	4
.nv.constant0._Z11relu_kernelPKfPfi:
	.zero		916


//--------------------- SYMBOLS --------------------------

	.type		.nv.reservedSmem.offset0,@object
	.size		.nv.reservedSmem.offset0,0x4
